//
// Generated by NVIDIA NVVM Compiler
//
// Compiler Build ID: CL-36424714
// Cuda compilation tools, release 13.0, V13.0.88
// Based on NVVM 20.0.0
//

.version 9.0
.target sm_100
.address_size 64

	// .globl	_Z3addiPfS_
.extern .func  (.param .b32 func_retval0) vprintf
(
	.param .b64 vprintf_param_0,
	.param .b64 vprintf_param_1
)
;
.global .align 1 .b8 $str[20] = {84, 104, 114, 101, 97, 100, 32, 73, 110, 100, 101, 120, 32, 105, 115, 32, 37, 100, 10};
.global .align 1 .b8 $str$1[23] = {66, 108, 111, 99, 107, 32, 68, 105, 109, 101, 110, 115, 105, 111, 110, 32, 105, 115, 32, 37, 100, 10};

.visible .entry _Z3addiPfS_(
	.param .u32 _Z3addiPfS__param_0,
	.param .u64 .ptr .align 1 _Z3addiPfS__param_1,
	.param .u64 .ptr .align 1 _Z3addiPfS__param_2
)
{
	.local .align 8 .b8 	__local_depot0[8];
	.reg .b64 	%SP;
	.reg .b64 	%SPL;
	.reg .pred 	%p<7>;
	.reg .b32 	%r<35>;
	.reg .b32 	%f<16>;
	.reg .b64 	%rd<24>;

	mov.u64 	%SPL, __local_depot0;
	cvta.local.u64 	%SP, %SPL;
	ld.param.u32 	%r12, [_Z3addiPfS__param_0];
	ld.param.u64 	%rd3, [_Z3addiPfS__param_1];
	ld.param.u64 	%rd4, [_Z3addiPfS__param_2];
	cvta.to.global.u64 	%rd1, %rd4;
	cvta.to.global.u64 	%rd2, %rd3;
	add.u64 	%rd5, %SP, 0;
	add.u64 	%rd6, %SPL, 0;
	mov.u32 	%r13, %ntid.x;
	mov.u32 	%r14, %ctaid.x;
	mov.u32 	%r15, %tid.x;
	mad.lo.s32 	%r33, %r13, %r14, %r15;
	mov.u32 	%r16, %nctaid.x;
	mul.lo.s32 	%r2, %r13, %r16;
	st.local.u32 	[%rd6], %r33;
	mov.u64 	%rd7, $str;
	cvta.global.u64 	%rd8, %rd7;
	{ // callseq 0, 0
	.param .b64 param0;
	st.param.b64 	[param0], %rd8;
	.param .b64 param1;
	st.param.b64 	[param1], %rd5;
	.param .b32 retval0;
	call.uni (retval0), 
	vprintf, 
	(
	param0, 
	param1
	);
	ld.param.b32 	%r17, [retval0];
	} // callseq 0
	st.local.u32 	[%rd6], %r2;
	mov.u64 	%rd9, $str$1;
	cvta.global.u64 	%rd10, %rd9;
	{ // callseq 1, 0
	.param .b64 param0;
	st.param.b64 	[param0], %rd10;
	.param .b64 param1;
	st.param.b64 	[param1], %rd5;
	.param .b32 retval0;
	call.uni (retval0), 
	vprintf, 
	(
	param0, 
	param1
	);
	ld.param.b32 	%r19, [retval0];
	} // callseq 1
	setp.ge.s32 	%p1, %r33, %r12;
	@%p1 bra 	$L__BB0_7;
	add.s32 	%r21, %r33, %r2;
	max.s32 	%r22, %r12, %r21;
	setp.lt.s32 	%p2, %r21, %r12;
	selp.u32 	%r23, 1, 0, %p2;
	add.s32 	%r24, %r21, %r23;
	sub.s32 	%r25, %r22, %r24;
	div.u32 	%r26, %r25, %r2;
	add.s32 	%r3, %r26, %r23;
	and.b32  	%r27, %r3, 3;
	setp.eq.s32 	%p3, %r27, 3;
	@%p3 bra 	$L__BB0_4;
	add.s32 	%r28, %r3, 1;
	and.b32  	%r29, %r28, 3;
	neg.s32 	%r31, %r29;
$L__BB0_3:
	.pragma "nounroll";
	mul.wide.s32 	%rd11, %r33, 4;
	add.s64 	%rd12, %rd1, %rd11;
	add.s64 	%rd13, %rd2, %rd11;
	ld.global.f32 	%f1, [%rd13];
	ld.global.f32 	%f2, [%rd12];
	add.f32 	%f3, %f1, %f2;
	st.global.f32 	[%rd12], %f3;
	add.s32 	%r33, %r33, %r2;
	add.s32 	%r31, %r31, 1;
	setp.ne.s32 	%p4, %r31, 0;
	@%p4 bra 	$L__BB0_3;
$L__BB0_4:
	setp.lt.u32 	%p5, %r3, 3;
	@%p5 bra 	$L__BB0_7;
	mul.wide.s32 	%rd17, %r2, 4;
	shl.b32 	%r30, %r2, 2;
$L__BB0_6:
	mul.wide.s32 	%rd14, %r33, 4;
	add.s64 	%rd15, %rd2, %rd14;
	ld.global.f32 	%f4, [%rd15];
	add.s64 	%rd16, %rd1, %rd14;
	ld.global.f32 	%f5, [%rd16];
	add.f32 	%f6, %f4, %f5;
	st.global.f32 	[%rd16], %f6;
	add.s64 	%rd18, %rd15, %rd17;
	ld.global.f32 	%f7, [%rd18];
	add.s64 	%rd19, %rd16, %rd17;
	ld.global.f32 	%f8, [%rd19];
	add.f32 	%f9, %f7, %f8;
	st.global.f32 	[%rd19], %f9;
	add.s64 	%rd20, %rd18, %rd17;
	ld.global.f32 	%f10, [%rd20];
	add.s64 	%rd21, %rd19, %rd17;
	ld.global.f32 	%f11, [%rd21];
	add.f32 	%f12, %f10, %f11;
	st.global.f32 	[%rd21], %f12;
	add.s64 	%rd22, %rd20, %rd17;
	ld.global.f32 	%f13, [%rd22];
	add.s64 	%rd23, %rd21, %rd17;
	ld.global.f32 	%f14, [%rd23];
	add.f32 	%f15, %f13, %f14;
	st.global.f32 	[%rd23], %f15;
	add.s32 	%r33, %r30, %r33;
	setp.lt.s32 	%p6, %r33, %r12;
	@%p6 bra 	$L__BB0_6;
$L__BB0_7:
	ret;

}


// ===== COMPILED SASS (sm_100) =====

	.target	sm_100

	.elftype	@"ET_EXEC"


//--------------------- .note.nv.tkinfo           --------------------------
	.section	.note.nv.tkinfo,"",@"SHT_NOTE"
	.sectionflags	@"SHF_NOTE_NV_TKINFO"
	.tkinfo
        /*0018*/ 	.word	0x00000002
        /*0030*/ 	.string	""
        /*0030*/ 	.string	"ptxas"
        /*0030*/ 	.string	"Cuda compilation tools, release 13.0, V13.0.88"
        /*0030*/ 	.string	"Build cuda_13.0.r13.0/compiler.36424714_0"
        /*0030*/ 	.string	"-arch sm_100 -m 64 "



//--------------------- .note.nv.cuinfo           --------------------------
	.section	.note.nv.cuinfo,"",@"SHT_NOTE"
	.sectionflags	@"SHF_NOTE_NV_CUINFO"
        /*0018*/ 	.short	0x0002
        /*001a*/ 	.short	0x0064
        /*001c*/ 	.short	0x0082
	.zero		2


//--------------------- .nv.info                  --------------------------
	.section	.nv.info,"",@"SHT_CUDA_INFO"
	.align	4


	//----- nvinfo : EIATTR_REGCOUNT
	.align		4
        /*0000*/ 	.byte	0x04, 0x2f
        /*0002*/ 	.short	(.L_3 - .L_2)
	.align		4
.L_2:
        /*0004*/ 	.word	index@(_Z3addiPfS_)
        /*0008*/ 	.word	0x00000018


	//----- nvinfo : EIATTR_FRAME_SIZE
	.align		4
.L_3:
        /*000c*/ 	.byte	0x04, 0x11
        /*000e*/ 	.short	(.L_5 - .L_4)
	.align		4
.L_4:
        /*0010*/ 	.word	index@(_Z3addiPfS_)
        /*0014*/ 	.word	0x00000008


	//----- nvinfo : EIATTR_MIN_STACK_SIZE
	.align		4
.L_5:
        /*0018*/ 	.byte	0x04, 0x12
        /*001a*/ 	.short	(.L_7 - .L_6)
	.align		4
.L_6:
        /*001c*/ 	.word	index@(_Z3addiPfS_)
        /*0020*/ 	.word	0x00000008
.L_7:


//--------------------- .nv.compat                --------------------------
	.section	.nv.compat,"",@"SHT_CUDA_COMPAT_INFO"
	.align	4
        /*0000*/ 	.byte	0x02, 0x09, 0x00, 0x00, 0x02, 0x02, 0x01, 0x00, 0x02, 0x05, 0x05, 0x00, 0x03, 0x07, 0x01, 0x01
        /*0010*/ 	.byte	0x02, 0x03, 0x00, 0x00, 0x02, 0x06, 0x01, 0x00, 0x04, 0x0b, 0x08, 0x00, 0x09, 0x00, 0x00, 0x00
        /*0020*/ 	.byte	0x00, 0x00, 0x00, 0x00


//--------------------- .nv.info._Z3addiPfS_      --------------------------
	.section	.nv.info._Z3addiPfS_,"",@"SHT_CUDA_INFO"
	.sectionflags	@""
	.align	4


	//----- nvinfo : EIATTR_CUDA_API_VERSION
	.align		4
        /*0000*/ 	.byte	0x04, 0x37
        /*0002*/ 	.short	(.L_9 - .L_8)
.L_8:
        /*0004*/ 	.word	0x00000082


	//----- nvinfo : EIATTR_KPARAM_INFO
	.align		4
.L_9:
        /*0008*/ 	.byte	0x04, 0x17
        /*000a*/ 	.short	(.L_11 - .L_10)
.L_10:
        /*000c*/ 	.word	0x00000000
        /*0010*/ 	.short	0x0002
        /*0012*/ 	.short	0x0010
        /*0014*/ 	.byte	0x00, 0xf5, 0x21, 0x00


	//----- nvinfo : EIATTR_KPARAM_INFO
	.align		4
.L_11:
        /*0018*/ 	.byte	0x04, 0x17
        /*001a*/ 	.short	(.L_13 - .L_12)
.L_12:
        /*001c*/ 	.word	0x00000000
        /*0020*/ 	.short	0x0001
        /*0022*/ 	.short	0x0008
        /*0024*/ 	.byte	0x00, 0xf5, 0x21, 0x00


	//----- nvinfo : EIATTR_KPARAM_INFO
	.align		4
.L_13:
        /*0028*/ 	.byte	0x04, 0x17
        /*002a*/ 	.short	(.L_15 - .L_14)
.L_14:
        /*002c*/ 	.word	0x00000000
        /*0030*/ 	.short	0x0000
        /*0032*/ 	.short	0x0000
        /*0034*/ 	.byte	0x00, 0xf0, 0x11, 0x00


	//----- nvinfo : EIATTR_SPARSE_MMA_MASK
	.align		4
.L_15:
        /*0038*/ 	.byte	0x03, 0x50
        /*003a*/ 	.short	0x0000


	//----- nvinfo : EIATTR_MAXREG_COUNT
	.align		4
        /*003c*/ 	.byte	0x03, 0x1b
        /*003e*/ 	.short	0x00ff


	//----- nvinfo : EIATTR_EXTERNS
	.align		4
        /*0040*/ 	.byte	0x04, 0x0f
        /*0042*/ 	.short	(.L_17 - .L_16)


	//   ....[0]....
	.align		4
.L_16:
        /*0044*/ 	.word	index@(vprintf)


	//----- nvinfo : EIATTR_MERCURY_ISA_VERSION
	.align		4
.L_17:
        /*0048*/ 	.byte	0x03, 0x5f
        /*004a*/ 	.short	0x0101


	//----- nvinfo : EIATTR_VRC_CTA_INIT_COUNT
	.align		4
        /*004c*/ 	.byte	0x02, 0x4a
	.zero		1
	.zero		1


	//----- nvinfo : EIATTR_SYSCALL_OFFSETS
	.align		4
        /*0050*/ 	.byte	0x04, 0x46
        /*0052*/ 	.short	(.L_19 - .L_18)


	//   ....[0]....
.L_18:
        /*0054*/ 	.word	0x00000150


	//   ....[1]....
        /*0058*/ 	.word	0x000001e0


	//----- nvinfo : EIATTR_EXIT_INSTR_OFFSETS
	.align		4
.L_19:
        /*005c*/ 	.byte	0x04, 0x1c
        /*005e*/ 	.short	(.L_21 - .L_20)


	//   ....[0]....
.L_20:
        /*0060*/ 	.word	0x00000210


	//   ....[1]....
        /*0064*/ 	.word	0x00000540


	//   ....[2]....
        /*0068*/ 	.word	0x00000780


	//----- nvinfo : EIATTR_CRS_STACK_SIZE
	.align		4
.L_21:
        /*006c*/ 	.byte	0x04, 0x1e
        /*006e*/ 	.short	(.L_23 - .L_22)
.L_22:
        /*0070*/ 	.word	0x00000000


	//----- nvinfo : EIATTR_CBANK_PARAM_SIZE
	.align		4
.L_23:
        /*0074*/ 	.byte	0x03, 0x19
        /*0076*/ 	.short	0x0018


	//----- nvinfo : EIATTR_PARAM_CBANK
	.align		4
        /*0078*/ 	.byte	0x04, 0x0a
        /*007a*/ 	.short	(.L_25 - .L_24)
	.align		4
.L_24:
        /*007c*/ 	.word	index@(.nv.constant0._Z3addiPfS_)
        /*0080*/ 	.short	0x0380
        /*0082*/ 	.short	0x0018


	//----- nvinfo : EIATTR_SW_WAR
	.align		4
.L_25:
        /*0084*/ 	.byte	0x04, 0x36
        /*0086*/ 	.short	(.L_27 - .L_26)
.L_26:
        /*0088*/ 	.word	0x00000008
.L_27:


//--------------------- .nv.callgraph             --------------------------
	.section	.nv.callgraph,"",@"SHT_CUDA_CALLGRAPH"
	.align	4
	.sectionentsize	8
	.align		4
        /*0000*/ 	.word	0x00000000
	.align		4
        /*0004*/ 	.word	0xffffffff
	.align		4
        /*0008*/ 	.word	index@(_Z3addiPfS_)
	.align		4
        /*000c*/ 	.word	index@(vprintf)
	.align		4
        /*0010*/ 	.word	0x00000000
	.align		4
        /*0014*/ 	.word	0xfffffffe
	.align		4
        /*0018*/ 	.word	0x00000000
	.align		4
        /*001c*/ 	.word	0xfffffffd
	.align		4
        /*0020*/ 	.word	0x00000000
	.align		4
        /*0024*/ 	.word	0xfffffffc


//--------------------- .nv.constant4             --------------------------
	.section	.nv.constant4,"a",@progbits
	.align	8
	.align		8
.nv.constant4:
        /*0000*/ 	.dword	vprintf
	.align		8
        /*0008*/ 	.dword	$str
	.align		8
        /*0010*/ 	.dword	$str$1


//--------------------- .text._Z3addiPfS_         --------------------------
	.section	.text._Z3addiPfS_,"ax",@progbits
	.align	128
        .global         _Z3addiPfS_
        .type           _Z3addiPfS_,@function
        .size           _Z3addiPfS_,(.L_x_7 - _Z3addiPfS_)
        .other          _Z3addiPfS_,@"STO_CUDA_ENTRY STV_DEFAULT"
_Z3addiPfS_:
.text._Z3addiPfS_:
[----:B------:R-:W0:Y:S01]  /*0000*/  LDC R1, c[0x0][0x37c] ;  /* 0x0000df00ff017b82 */ /* 0x000e220000000800 */
[----:B------:R-:W1:Y:S01]  /*0010*/  S2R R17, SR_CTAID.X ;  /* 0x0000000000117919 */ /* 0x000e620000002500 */
[----:B------:R-:W2:Y:S01]  /*0020*/  LDCU UR5, c[0x0][0x2fc] ;  /* 0x00005f80ff0577ac */ /* 0x000ea20008000800 */
[----:B0-----:R-:W-:Y:S01]  /*0030*/  VIADD R1, R1, 0xfffffff8 ;  /* 0xfffffff801017836 */ /* 0x001fe20000000000 */
[----:B------:R-:W-:Y:S01]  /*0040*/  MOV R16, 0x0 ;  /* 0x0000000000107802 */ /* 0x000fe20000000f00 */
[----:B------:R-:W1:Y:S01]  /*0050*/  S2R R0, SR_TID.X ;  /* 0x0000000000007919 */ /* 0x000e620000002100 */
[----:B------:R-:W0:Y:S02]  /*0060*/  LDCU UR6, c[0x0][0x360] ;  /* 0x00006c00ff0677ac */ /* 0x000e240008000800 */
[----:B------:R-:W0:Y:S01]  /*0070*/  LDC R2, c[0x0][0x370] ;  /* 0x0000dc00ff027b82 */ /* 0x000e220000000800 */
[----:B------:R-:W3:Y:S01]  /*0080*/  LDCU UR4, c[0x0][0x2f8] ;  /* 0x00005f00ff0477ac */ /* 0x000ee20008000800 */
[----:B------:R-:W4:Y:S06]  /*0090*/  LDCU.64 UR8, c[0x4][0x8] ;  /* 0x01000100ff0877ac */ /* 0x000f2c0008000a00 */
[----:B------:R0:W1:Y:S01]  /*00a0*/  LDC.64 R8, c[0x4][R16] ;  /* 0x0100000010087b82 */ /* 0x0000620000000a00 */
[----:B---3--:R-:W-:Y:S01]  /*00b0*/  IADD3 R18, P0, PT, R1, UR4, RZ ;  /* 0x0000000401127c10 */ /* 0x008fe2000ff1e0ff */
[----:B0-----:R-:W-:-:S03]  /*00c0*/  IMAD R2, R2, UR6, RZ ;  /* 0x0000000602027c24 */ /* 0x001fc6000f8e02ff */
[----:B--2---:R-:W-:Y:S01]  /*00d0*/  IADD3.X R19, PT, PT, RZ, UR5, RZ, P0, !PT ;  /* 0x00000005ff137c10 */ /* 0x004fe200087fe4ff */
[----:B----4-:R-:W-:Y:S02]  /*00e0*/  IMAD.U32 R4, RZ, RZ, UR8 ;  /* 0x00000008ff047e24 */ /* 0x010fe4000f8e00ff */
[----:B------:R-:W-:Y:S01]  /*00f0*/  IMAD.U32 R5, RZ, RZ, UR9 ;  /* 0x00000009ff057e24 */ /* 0x000fe2000f8e00ff */
[----:B------:R-:W-:Y:S01]  /*0100*/  MOV R7, R19 ;  /* 0x0000001300077202 */ /* 0x000fe20000000f00 */
[----:B-1----:R-:W-:Y:S02]  /*0110*/  IMAD R17, R17, UR6, R0 ;  /* 0x0000000611117c24 */ /* 0x002fe4000f8e0200 */
[----:B------:R-:W-:-:S03]  /*0120*/  IMAD.MOV.U32 R6, RZ, RZ, R18 ;  /* 0x000000ffff067224 */ /* 0x000fc600078e0012 */
[----:B------:R0:W-:Y:S04]  /*0130*/  STL [R1], R17 ;  /* 0x0000001101007387 */ /* 0x0001e80000100800 */
[----:B------:R-:W-:-:S07]  /*0140*/  LEPC R20, `(.L_x_0) ;  /* 0x000000001014794e */ /* 0x000fce0000000000 */
[----:B0-----:R-:W-:Y:S05]  /*0150*/  CALL.ABS.NOINC R8 ;  /* 0x0000000008007343 */ /* 0x001fea0003c00000 */
.L_x_0:
[----:B------:R0:W-:Y:S01]  /*0160*/  STL [R1], R2 ;  /* 0x0000000201007387 */ /* 0x0001e20000100800 */
[----:B------:R0:W1:Y:S01]  /*0170*/  LDC.64 R8, c[0x4][R16] ;  /* 0x0100000010087b82 */ /* 0x0000620000000a00 */
[----:B------:R-:W2:Y:S01]  /*0180*/  LDCU.64 UR4, c[0x4][0x10] ;  /* 0x01000200ff0477ac */ /* 0x000ea20008000a00 */
[----:B------:R-:W-:Y:S01]  /*0190*/  MOV R6, R18 ;  /* 0x0000001200067202 */ /* 0x000fe20000000f00 */
[----:B------:R-:W-:Y:S02]  /*01a0*/  IMAD.MOV.U32 R7, RZ, RZ, R19 ;  /* 0x000000ffff077224 */ /* 0x000fe400078e0013 */
[----:B--2---:R-:W-:Y:S02]  /*01b0*/  IMAD.U32 R4, RZ, RZ, UR4 ;  /* 0x00000004ff047e24 */ /* 0x004fe4000f8e00ff */
[----:B0-----:R-:W-:-:S07]  /*01c0*/  IMAD.U32 R5, RZ, RZ, UR5 ;  /* 0x00000005ff057e24 */ /* 0x001fce000f8e00ff */
[----:B------:R-:W-:-:S07]  /*01d0*/  LEPC R20, `(.L_x_1) ;  /* 0x000000001014794e */ /* 0x000fce0000000000 */
[----:B-1----:R-:W-:Y:S05]  /*01e0*/  CALL.ABS.NOINC R8 ;  /* 0x0000000008007343 */ /* 0x002fea0003c00000 */
.L_x_1:
[----:B------:R-:W0:Y:S02]  /*01f0*/  LDC R0, c[0x0][0x380] ;  /* 0x0000e000ff007b82 */ /* 0x000e240000000800 */
[----:B0-----:R-:W-:-:S13]  /*0200*/  ISETP.GE.AND P0, PT, R17, R0, PT ;  /* 0x000000001100720c */ /* 0x001fda0003f06270 */
[----:B------:R-:W-:Y:S05]  /*0210*/  @P0 EXIT ;  /* 0x000000000000094d */ /* 0x000fea0003800000 */
[----:B------:R-:W0:Y:S01]  /*0220*/  I2F.U32.RP R8, R2 ;  /* 0x0000000200087306 */ /* 0x000e220000209000 */
[C---:B------:R-:W-:Y:S01]  /*0230*/  IMAD.IADD R3, R2.reuse, 0x1, R17 ;  /* 0x0000000102037824 */ /* 0x040fe200078e0211 */
[----:B------:R-:W-:Y:S01]  /*0240*/  IADD3 R9, PT, PT, RZ, -R2, RZ ;  /* 0x80000002ff097210 */ /* 0x000fe20007ffe0ff */
[----:B------:R-:W1:Y:S01]  /*0250*/  LDC.64 R14, c[0x0][0x358] ;  /* 0x0000d600ff0e7b82 */ /* 0x000e620000000a00 */
[----:B------:R-:W-:Y:S01]  /*0260*/  ISETP.NE.U32.AND P2, PT, R2, RZ, PT ;  /* 0x000000ff0200720c */ /* 0x000fe20003f45070 */
[----:B------:R-:W-:Y:S01]  /*0270*/  BSSY.RECONVERGENT B0, `(.L_x_2) ;  /* 0x000002c000007945 */ /* 0x000fe20003800200 */
[CC--:B------:R-:W-:Y:S02]  /*0280*/  ISETP.GE.AND P0, PT, R3.reuse, R0.reuse, PT ;  /* 0x000000000300720c */ /* 0x0c0fe40003f06270 */
[----:B------:R-:W-:Y:S02]  /*0290*/  VIMNMX R6, PT, PT, R3, R0, !PT ;  /* 0x0000000003067248 */ /* 0x000fe40007fe0100 */
[----:B------:R-:W-:-:S04]  /*02a0*/  SEL R7, RZ, 0x1, P0 ;  /* 0x00000001ff077807 */ /* 0x000fc80000000000 */
[----:B------:R-:W-:Y:S01]  /*02b0*/  IADD3 R3, PT, PT, R6, -R3, -R7 ;  /* 0x8000000306037210 */ /* 0x000fe20007ffe807 */
[----:B0-----:R-:W0:Y:S02]  /*02c0*/  MUFU.RCP R8, R8 ;  /* 0x0000000800087308 */ /* 0x001e240000001000 */
[----:B0-----:R-:W-:-:S06]  /*02d0*/  VIADD R4, R8, 0xffffffe ;  /* 0x0ffffffe08047836 */ /* 0x001fcc0000000000 */
[----:B------:R0:W2:Y:S02]  /*02e0*/  F2I.FTZ.U32.TRUNC.NTZ R5, R4 ;  /* 0x0000000400057305 */ /* 0x0000a4000021f000 */
[----:B0-----:R-:W-:Y:S02]  /*02f0*/  IMAD.MOV.U32 R4, RZ, RZ, RZ ;  /* 0x000000ffff047224 */ /* 0x001fe400078e00ff */
[----:B--2---:R-:W-:-:S04]  /*0300*/  IMAD R9, R9, R5, RZ ;  /* 0x0000000509097224 */ /* 0x004fc800078e02ff */
[----:B------:R-:W-:-:S06]  /*0310*/  IMAD.HI.U32 R8, R5, R9, R4 ;  /* 0x0000000905087227 */ /* 0x000fcc00078e0004 */
[----:B------:R-:W-:-:S05]  /*0320*/  IMAD.HI.U32 R8, R8, R3, RZ ;  /* 0x0000000308087227 */ /* 0x000fca00078e00ff */
[----:B------:R-:W-:-:S05]  /*0330*/  IADD3 R4, PT, PT, -R8, RZ, RZ ;  /* 0x000000ff08047210 */ /* 0x000fca0007ffe1ff */
[----:B------:R-:W-:-:S05]  /*0340*/  IMAD R3, R2, R4, R3 ;  /* 0x0000000402037224 */ /* 0x000fca00078e0203 */
[----:B------:R-:W-:-:S13]  /*0350*/  ISETP.GE.U32.AND P0, PT, R3, R2, PT ;  /* 0x000000020300720c */ /* 0x000fda0003f06070 */
[----:B------:R-:W-:Y:S02]  /*0360*/  @P0 IMAD.IADD R3, R3, 0x1, -R2 ;  /* 0x0000000103030824 */ /* 0x000fe400078e0a02 */
[----:B------:R-:W-:-:S03]  /*0370*/  @P0 VIADD R8, R8, 0x1 ;  /* 0x0000000108080836 */ /* 0x000fc60000000000 */
[----:B------:R-:W-:-:S13]  /*0380*/  ISETP.GE.U32.AND P1, PT, R3, R2, PT ;  /* 0x000000020300720c */ /* 0x000fda0003f26070 */
[----:B------:R-:W-:Y:S02]  /*0390*/  @P1 IADD3 R8, PT, PT, R8, 0x1, RZ ;  /* 0x0000000108081810 */ /* 0x000fe40007ffe0ff */
[----:B------:R-:W-:-:S05]  /*03a0*/  @!P2 LOP3.LUT R8, RZ, R2, RZ, 0x33, !PT ;  /* 0x00000002ff08a212 */ /* 0x000fca00078e33ff */
[----:B------:R-:W-:-:S05]  /*03b0*/  IMAD.IADD R3, R7, 0x1, R8 ;  /* 0x0000000107037824 */ /* 0x000fca00078e0208 */
[C---:B------:R-:W-:Y:S02]  /*03c0*/  LOP3.LUT R4, R3.reuse, 0x3, RZ, 0xc0, !PT ;  /* 0x0000000303047812 */ /* 0x040fe400078ec0ff */
[----:B------:R-:W-:Y:S02]  /*03d0*/  ISETP.GE.U32.AND P1, PT, R3, 0x3, PT ;  /* 0x000000030300780c */ /* 0x000fe40003f26070 */
[----:B------:R-:W-:-:S13]  /*03e0*/  ISETP.NE.AND P0, PT, R4, 0x3, PT ;  /* 0x000000030400780c */ /* 0x000fda0003f05270 */
[----:B-1----:R-:W-:Y:S05]  /*03f0*/  @!P0 BRA `(.L_x_3) ;  /* 0x00000000004c8947 */ /* 0x002fea0003800000 */
[----:B------:R-:W0:Y:S01]  /*0400*/  LDC.64 R4, c[0x0][0x390] ;  /* 0x0000e400ff047b82 */ /* 0x000e220000000a00 */
[----:B------:R-:W-:-:S04]  /*0410*/  IADD3 R3, PT, PT, R3, 0x1, RZ ;  /* 0x0000000103037810 */ /* 0x000fc80007ffe0ff */
[----:B------:R-:W-:-:S03]  /*0420*/  LOP3.LUT R3, R3, 0x3, RZ, 0xc0, !PT ;  /* 0x0000000303037812 */ /* 0x000fc600078ec0ff */
[----:B------:R-:W1:Y:S02]  /*0430*/  LDC.64 R6, c[0x0][0x388] ;  /* 0x0000e200ff067b82 */ /* 0x000e640000000a00 */
[----:B------:R-:W-:-:S07]  /*0440*/  IMAD.MOV R3, RZ, RZ, -R3 ;  /* 0x000000ffff037224 */ /* 0x000fce00078e0a03 */
.L_x_4:
[C---:B------:R-:W-:Y:S01]  /*0450*/  R2UR UR4, R14.reuse ;  /* 0x000000000e0472ca */ /* 0x040fe200000e0000 */
[----:B-1----:R-:W-:Y:S01]  /*0460*/  IMAD.WIDE R10, R17, 0x4, R6 ;  /* 0x00000004110a7825 */ /* 0x002fe200078e0206 */
[----:B------:R-:W-:Y:S02]  /*0470*/  R2UR UR5, R15 ;  /* 0x000000000f0572ca */ /* 0x000fe400000e0000 */
[----:B------:R-:W-:Y:S01]  /*0480*/  R2UR UR6, R14 ;  /* 0x000000000e0672ca */ /* 0x000fe200000e0000 */
[----:B0-2---:R-:W-:Y:S01]  /*0490*/  IMAD.WIDE R8, R17, 0x4, R4 ;  /* 0x0000000411087825 */ /* 0x005fe200078e0204 */
[----:B------:R-:W-:-:S09]  /*04a0*/  R2UR UR7, R15 ;  /* 0x000000000f0772ca */ /* 0x000fd200000e0000 */
[----:B------:R-:W2:Y:S04]  /*04b0*/  LDG.E R10, desc[UR4][R10.64] ;  /* 0x000000040a0a7981 */ /* 0x000ea8000c1e1900 */
[----:B------:R-:W2:Y:S01]  /*04c0*/  LDG.E R13, desc[UR6][R8.64] ;  /* 0x00000006080d7981 */ /* 0x000ea2000c1e1900 */
[----:B------:R-:W-:Y:S01]  /*04d0*/  IADD3 R3, PT, PT, R3, 0x1, RZ ;  /* 0x0000000103037810 */ /* 0x000fe20007ffe0ff */
[----:B------:R-:W-:-:S03]  /*04e0*/  IMAD.IADD R17, R2, 0x1, R17 ;  /* 0x0000000102117824 */ /* 0x000fc600078e0211 */
[----:B------:R-:W-:Y:S01]  /*04f0*/  ISETP.NE.AND P0, PT, R3, RZ, PT ;  /* 0x000000ff0300720c */ /* 0x000fe20003f05270 */
[----:B--2---:R-:W-:-:S05]  /*0500*/  FADD R13, R10, R13 ;  /* 0x0000000d0a0d7221 */ /* 0x004fca0000000000 */
[----:B------:R2:W-:Y:S07]  /*0510*/  STG.E desc[UR4][R8.64], R13 ;  /* 0x0000000d08007986 */ /* 0x0005ee000c101904 */
[----:B------:R-:W-:Y:S05]  /*0520*/  @P0 BRA `(.L_x_4) ;  /* 0xfffffffc00c80947 */ /* 0x000fea000383ffff */
.L_x_3:
[----:B------:R-:W-:Y:S05]  /*0530*/  BSYNC.RECONVERGENT B0 ;  /* 0x0000000000007941 */ /* 0x000fea0003800200 */
.L_x_2:
[----:B------:R-:W-:Y:S05]  /*0540*/  @!P1 EXIT ;  /* 0x000000000000994d */ /* 0x000fea0003800000 */
.L_x_5:
[----:B------:R-:W2:Y:S01]  /*0550*/  LDC.64 R4, c[0x0][0x388] ;  /* 0x0000e200ff047b82 */ /* 0x000ea20000000a00 */
[C---:B------:R-:W-:Y:S02]  /*0560*/  R2UR UR4, R14.reuse ;  /* 0x000000000e0472ca */ /* 0x040fe400000e0000 */
[C---:B------:R-:W-:Y:S02]  /*0570*/  R2UR UR5, R15.reuse ;  /* 0x000000000f0572ca */ /* 0x040fe400000e0000 */
[----:B------:R-:W-:Y:S02]  /*0580*/  R2UR UR6, R14 ;  /* 0x000000000e0672ca */ /* 0x000fe400000e0000 */
[----:B------:R-:W-:Y:S01]  /*0590*/  R2UR UR7, R15 ;  /* 0x000000000f0772ca */ /* 0x000fe200000e0000 */
[----:B0-----:R-:W0:Y:S01]  /*05a0*/  LDC.64 R6, c[0x0][0x390] ;  /* 0x0000e400ff067b82 */ /* 0x001e220000000a00 */
[----:B--2---:R-:W-:-:S07]  /*05b0*/  IMAD.WIDE R8, R17, 0x4, R4 ;  /* 0x0000000411087825 */ /* 0x004fce00078e0204 */
[----:B------:R-:W2:Y:S01]  /*05c0*/  LDG.E R3, desc[UR4][R8.64] ;  /* 0x0000000408037981 */ /* 0x000ea2000c1e1900 */
[----:B0-----:R-:W-:-:S05]  /*05d0*/  IMAD.WIDE R12, R17, 0x4, R6 ;  /* 0x00000004110c7825 */ /* 0x001fca00078e0206 */
[----:B------:R-:W2:Y:S01]  /*05e0*/  LDG.E R4, desc[UR6][R12.64] ;  /* 0x000000060c047981 */ /* 0x000ea2000c1e1900 */
[----:B------:R-:W-:Y:S02]  /*05f0*/  R2UR UR8, R14 ;  /* 0x000000000e0872ca */ /* 0x000fe400000e0000 */
[----:B------:R-:W-:Y:S01]  /*0600*/  R2UR UR9, R15 ;  /* 0x000000000f0972ca */ /* 0x000fe200000e0000 */
[----:B------:R-:W-:-:S04]  /*0610*/  IMAD.WIDE R6, R2, 0x4, R12 ;  /* 0x0000000402067825 */ /* 0x000fc800078e020c */
[----:B--2---:R-:W-:Y:S01]  /*0620*/  FADD R3, R3, R4 ;  /* 0x0000000403037221 */ /* 0x004fe20000000000 */
[----:B------:R-:W-:-:S04]  /*0630*/  IMAD.WIDE R4, R2, 0x4, R8 ;  /* 0x0000000402047825 */ /* 0x000fc800078e0208 */
[----:B------:R0:W-:Y:S04]  /*0640*/  STG.E desc[UR4][R12.64], R3 ;  /* 0x000000030c007986 */ /* 0x0001e8000c101904 */
[----:B------:R-:W2:Y:S04]  /*0650*/  LDG.E R10, desc[UR6][R4.64] ;  /* 0x00000006040a7981 */ /* 0x000ea8000c1e1900 */
[----:B------:R-:W2:Y:S01]  /*0660*/  LDG.E R11, desc[UR8][R6.64] ;  /* 0x00000008060b7981 */ /* 0x000ea2000c1e1900 */
[----:B------:R-:W-:-:S04]  /*0670*/  IMAD.WIDE R8, R2, 0x4, R4 ;  /* 0x0000000402087825 */ /* 0x000fc800078e0204 */
[----:B--2---:R-:W-:Y:S01]  /*0680*/  FADD R19, R10, R11 ;  /* 0x0000000b0a137221 */ /* 0x004fe20000000000 */
[----:B------:R-:W-:-:S04]  /*0690*/  IMAD.WIDE R10, R2, 0x4, R6 ;  /* 0x00000004020a7825 */ /* 0x000fc800078e0206 */
[----:B------:R1:W-:Y:S04]  /*06a0*/  STG.E desc[UR4][R6.64], R19 ;  /* 0x0000001306007986 */ /* 0x0003e8000c101904 */
[----:B------:R-:W2:Y:S04]  /*06b0*/  LDG.E R16, desc[UR6][R8.64] ;  /* 0x0000000608107981 */ /* 0x000ea8000c1e1900 */
[----:B0-----:R-:W2:Y:S01]  /*06c0*/  LDG.E R3, desc[UR8][R10.64] ;  /* 0x000000080a037981 */ /* 0x001ea2000c1e1900 */
[----:B------:R-:W-:-:S04]  /*06d0*/  IMAD.WIDE R4, R2, 0x4, R8 ;  /* 0x0000000402047825 */ /* 0x000fc800078e0208 */
[----:B------:R-:W-:-:S04]  /*06e0*/  IMAD.WIDE R12, R2, 0x4, R10 ;  /* 0x00000004020c7825 */ /* 0x000fc800078e020a */
[----:B--2---:R-:W-:-:S05]  /*06f0*/  FADD R3, R16, R3 ;  /* 0x0000000310037221 */ /* 0x004fca0000000000 */
[----:B------:R0:W-:Y:S04]  /*0700*/  STG.E desc[UR4][R10.64], R3 ;  /* 0x000000030a007986 */ /* 0x0001e8000c101904 */
[----:B------:R-:W2:Y:S04]  /*0710*/  LDG.E R4, desc[UR6][R4.64] ;  /* 0x0000000604047981 */ /* 0x000ea8000c1e1900 */
[----:B-1----:R-:W2:Y:S01]  /*0720*/  LDG.E R7, desc[UR8][R12.64] ;  /* 0x000000080c077981 */ /* 0x002ea2000c1e1900 */
[----:B------:R-:W-:-:S04]  /*0730*/  LEA R17, R2, R17, 0x2 ;  /* 0x0000001102117211 */ /* 0x000fc800078e10ff */
[----:B------:R-:W-:Y:S01]  /*0740*/  ISETP.GE.AND P0, PT, R17, R0, PT ;  /* 0x000000001100720c */ /* 0x000fe20003f06270 */
[----:B--2---:R-:W-:-:S05]  /*0750*/  FADD R7, R4, R7 ;  /* 0x0000000704077221 */ /* 0x004fca0000000000 */
[----:B------:R0:W-:Y:S07]  /*0760*/  STG.E desc[UR4][R12.64], R7 ;  /* 0x000000070c007986 */ /* 0x0001ee000c101904 */
[----:B------:R-:W-:Y:S05]  /*0770*/  @!P0 BRA `(.L_x_5) ;  /* 0xfffffffc00748947 */ /* 0x000fea000383ffff */
[----:B------:R-:W-:Y:S05]  /*0780*/  EXIT ;  /* 0x000000000000794d */ /* 0x000fea0003800000 */
.L_x_6:
[----:B------:R-:W-:-:S00]  /*0790*/  BRA `(.L_x_6) ;  /* 0xfffffffc00fc7947 */ /* 0x000fc0000383ffff */
[----:B------:R-:W-:-:S00]  /*07a0*/  NOP ;  /* 0x0000000000007918 */ /* 0x000fc00000000000 */
        /* <DEDUP_REMOVED lines=13> */
.L_x_7:


//--------------------- .nv.global.init           --------------------------
	.section	.nv.global.init,"aw",@progbits
.nv.global.init:
	.type		$str,@object
	.size		$str,($str$1 - $str)
$str:
        /*0000*/ 	.byte	0x54, 0x68, 0x72, 0x65, 0x61, 0x64, 0x20, 0x49, 0x6e, 0x64, 0x65, 0x78, 0x20, 0x69, 0x73, 0x20
        /*0010*/ 	.byte	0x25, 0x64, 0x0a, 0x00
	.type		$str$1,@object
	.size		$str$1,(.L_1 - $str$1)
$str$1:
        /*0014*/ 	.byte	0x42, 0x6c, 0x6f, 0x63, 0x6b, 0x20, 0x44, 0x69, 0x6d, 0x65, 0x6e, 0x73, 0x69, 0x6f, 0x6e, 0x20
        /*0024*/ 	.byte	0x69, 0x73, 0x20, 0x25, 0x64, 0x0a, 0x00
.L_1:


//--------------------- .nv.shared.reserved.0     --------------------------
	.section	.nv.shared.reserved.0,"aw",@nobits
	.weak		__nv_reservedSMEM_offset_0_alias
	.size		__nv_reservedSMEM_offset_0_alias, 0, 64
	.other		__nv_reservedSMEM_offset_0_alias,@"STO_CUDA_RESERVED_SHARED STV_DEFAULT"
__nv_reservedSMEM_offset_0_alias:
	.zero		0
	.zero		64


//--------------------- .nv.constant0._Z3addiPfS_ --------------------------
	.section	.nv.constant0._Z3addiPfS_,"a",@progbits
	.sectionflags	@""
	.align	4
.nv.constant0._Z3addiPfS_:
	.zero		920


//--------------------- SYMBOLS --------------------------

	.type		.nv.reservedSmem.offset0,@object
	.size		.nv.reservedSmem.offset0,0x4
	.type		vprintf,@function
